//
// Generated by NVIDIA NVVM Compiler
//
// Compiler Build ID: CL-36424714
// Cuda compilation tools, release 13.0, V13.0.88
// Based on NVVM 20.0.0
//

.version 9.0
.target sm_100
.address_size 64

	// .globl	_Z12helloFromGPUv
.extern .func  (.param .b32 func_retval0) vprintf
(
	.param .b64 vprintf_param_0,
	.param .b64 vprintf_param_1
)
;
.global .align 1 .b8 $str[23] = {104, 101, 108, 108, 111, 32, 119, 111, 114, 108, 100, 32, 102, 114, 111, 109, 32, 71, 80, 85, 46, 10};

.visible .entry _Z12helloFromGPUv()
{
	.reg .b32 	%r<3>;
	.reg .b64 	%rd<3>;

	mov.u64 	%rd1, $str;
	cvta.global.u64 	%rd2, %rd1;
	{ // callseq 0, 0
	.param .b64 param0;
	st.param.b64 	[param0], %rd2;
	.param .b64 param1;
	st.param.b64 	[param1], 0;
	.param .b32 retval0;
	call.uni (retval0), 
	vprintf, 
	(
	param0, 
	param1
	);
	ld.param.b32 	%r1, [retval0];
	} // callseq 0
	ret;

}


// ===== COMPILED SASS (sm_100) =====

	.target	sm_100

	.elftype	@"ET_EXEC"


//--------------------- .note.nv.tkinfo           --------------------------
	.section	.note.nv.tkinfo,"",@"SHT_NOTE"
	.sectionflags	@"SHF_NOTE_NV_TKINFO"
	.tkinfo
        /*0018*/ 	.word	0x00000002
        /*0030*/ 	.string	""
        /*0030*/ 	.string	"ptxas"
        /*0030*/ 	.string	"Cuda compilation tools, release 13.0, V13.0.88"
        /*0030*/ 	.string	"Build cuda_13.0.r13.0/compiler.36424714_0"
        /*0030*/ 	.string	"-arch sm_100 -m 64 "



//--------------------- .note.nv.cuinfo           --------------------------
	.section	.note.nv.cuinfo,"",@"SHT_NOTE"
	.sectionflags	@"SHF_NOTE_NV_CUINFO"
        /*0018*/ 	.short	0x0002
        /*001a*/ 	.short	0x0064
        /*001c*/ 	.short	0x0082
	.zero		2


//--------------------- .nv.info                  --------------------------
	.section	.nv.info,"",@"SHT_CUDA_INFO"
	.align	4


	//----- nvinfo : EIATTR_REGCOUNT
	.align		4
        /*0000*/ 	.byte	0x04, 0x2f
        /*0002*/ 	.short	(.L_2 - .L_1)
	.align		4
.L_1:
        /*0004*/ 	.word	index@(_Z12helloFromGPUv)
        /*0008*/ 	.word	0x00000018


	//----- nvinfo : EIATTR_FRAME_SIZE
	.align		4
.L_2:
        /*000c*/ 	.byte	0x04, 0x11
        /*000e*/ 	.short	(.L_4 - .L_3)
	.align		4
.L_3:
        /*0010*/ 	.word	index@(_Z12helloFromGPUv)
        /*0014*/ 	.word	0x00000000


	//----- nvinfo : EIATTR_MIN_STACK_SIZE
	.align		4
.L_4:
        /*0018*/ 	.byte	0x04, 0x12
        /*001a*/ 	.short	(.L_6 - .L_5)
	.align		4
.L_5:
        /*001c*/ 	.word	index@(_Z12helloFromGPUv)
        /*0020*/ 	.word	0x00000000
.L_6:


//--------------------- .nv.compat                --------------------------
	.section	.nv.compat,"",@"SHT_CUDA_COMPAT_INFO"
	.align	4
        /*0000*/ 	.byte	0x02, 0x09, 0x00, 0x00, 0x02, 0x02, 0x01, 0x00, 0x02, 0x05, 0x05, 0x00, 0x03, 0x07, 0x01, 0x01
        /*0010*/ 	.byte	0x02, 0x03, 0x00, 0x00, 0x02, 0x06, 0x01, 0x00, 0x04, 0x0b, 0x08, 0x00, 0x09, 0x00, 0x00, 0x00
        /*0020*/ 	.byte	0x00, 0x00, 0x00, 0x00


//--------------------- .nv.info._Z12helloFromGPUv --------------------------
	.section	.nv.info._Z12helloFromGPUv,"",@"SHT_CUDA_INFO"
	.sectionflags	@""
	.align	4


	//----- nvinfo : EIATTR_CUDA_API_VERSION
	.align		4
        /*0000*/ 	.byte	0x04, 0x37
        /*0002*/ 	.short	(.L_8 - .L_7)
.L_7:
        /*0004*/ 	.word	0x00000082


	//----- nvinfo : EIATTR_SPARSE_MMA_MASK
	.align		4
.L_8:
        /*0008*/ 	.byte	0x03, 0x50
        /*000a*/ 	.short	0x0000


	//----- nvinfo : EIATTR_MAXREG_COUNT
	.align		4
        /*000c*/ 	.byte	0x03, 0x1b
        /*000e*/ 	.short	0x00ff


	//----- nvinfo : EIATTR_EXTERNS
	.align		4
        /*0010*/ 	.byte	0x04, 0x0f
        /*0012*/ 	.short	(.L_10 - .L_9)


	//   ....[0]....
	.align		4
.L_9:
        /*0014*/ 	.word	index@(vprintf)


	//----- nvinfo : EIATTR_MERCURY_ISA_VERSION
	.align		4
.L_10:
        /*0018*/ 	.byte	0x03, 0x5f
        /*001a*/ 	.short	0x0101


	//----- nvinfo : EIATTR_VRC_CTA_INIT_COUNT
	.align		4
        /*001c*/ 	.byte	0x02, 0x4a
	.zero		1
	.zero		1


	//----- nvinfo : EIATTR_SYSCALL_OFFSETS
	.align		4
        /*0020*/ 	.byte	0x04, 0x46
        /*0022*/ 	.short	(.L_12 - .L_11)


	//   ....[0]....
.L_11:
        /*0024*/ 	.word	0x00000080


	//----- nvinfo : EIATTR_EXIT_INSTR_OFFSETS
	.align		4
.L_12:
        /*0028*/ 	.byte	0x04, 0x1c
        /*002a*/ 	.short	(.L_14 - .L_13)


	//   ....[0]....
.L_13:
        /*002c*/ 	.word	0x00000090


	//----- nvinfo : EIATTR_SW_WAR
	.align		4
.L_14:
        /*0030*/ 	.byte	0x04, 0x36
        /*0032*/ 	.short	(.L_16 - .L_15)
.L_15:
        /*0034*/ 	.word	0x00000008
.L_16:


//--------------------- .nv.callgraph             --------------------------
	.section	.nv.callgraph,"",@"SHT_CUDA_CALLGRAPH"
	.align	4
	.sectionentsize	8
	.align		4
        /*0000*/ 	.word	0x00000000
	.align		4
        /*0004*/ 	.word	0xffffffff
	.align		4
        /*0008*/ 	.word	index@(_Z12helloFromGPUv)
	.align		4
        /*000c*/ 	.word	index@(vprintf)
	.align		4
        /*0010*/ 	.word	0x00000000
	.align		4
        /*0014*/ 	.word	0xfffffffe
	.align		4
        /*0018*/ 	.word	0x00000000
	.align		4
        /*001c*/ 	.word	0xfffffffd
	.align		4
        /*0020*/ 	.word	0x00000000
	.align		4
        /*0024*/ 	.word	0xfffffffc


//--------------------- .nv.constant4             --------------------------
	.section	.nv.constant4,"a",@progbits
	.align	8
	.align		8
.nv.constant4:
        /*0000*/ 	.dword	vprintf
	.align		8
        /*0008*/ 	.dword	$str


//--------------------- .text._Z12helloFromGPUv   --------------------------
	.section	.text._Z12helloFromGPUv,"ax",@progbits
	.align	128
        .global         _Z12helloFromGPUv
        .type           _Z12helloFromGPUv,@function
        .size           _Z12helloFromGPUv,(.L_x_2 - _Z12helloFromGPUv)
        .other          _Z12helloFromGPUv,@"STO_CUDA_ENTRY STV_DEFAULT"
_Z12helloFromGPUv:
.text._Z12helloFromGPUv:
[----:B------:R-:W0:Y:S01]  /*0000*/  LDC R1, c[0x0][0x37c] ;  /* 0x0000df00ff017b82 */ /* 0x000e220000000800 */
[----:B------:R-:W-:Y:S01]  /*0010*/  MOV R0, 0x0 ;  /* 0x0000000000007802 */ /* 0x000fe20000000f00 */
[----:B------:R-:W1:Y:S01]  /*0020*/  LDCU.64 UR4, c[0x4][0x8] ;  /* 0x01000100ff0477ac */ /* 0x000e620008000a00 */
[----:B------:R-:W-:-:S05]  /*0030*/  CS2R R6, SRZ ;  /* 0x0000000000067805 */ /* 0x000fca000001ff00 */
[----:B------:R2:W3:Y:S01]  /*0040*/  LDC.64 R2, c[0x4][R0] ;  /* 0x0100000000027b82 */ /* 0x0004e20000000a00 */
[----:B-1----:R-:W-:Y:S02]  /*0050*/  IMAD.U32 R4, RZ, RZ, UR4 ;  /* 0x00000004ff047e24 */ /* 0x002fe4000f8e00ff */
[----:B--2---:R-:W-:-:S07]  /*0060*/  IMAD.U32 R5, RZ, RZ, UR5 ;  /* 0x00000005ff057e24 */ /* 0x004fce000f8e00ff */
[----:B------:R-:W-:-:S07]  /*0070*/  LEPC R20, `(.L_x_0) ;  /* 0x000000001014794e */ /* 0x000fce0000000000 */
[----:B0--3--:R-:W-:Y:S05]  /*0080*/  CALL.ABS.NOINC R2 ;  /* 0x0000000002007343 */ /* 0x009fea0003c00000 */
.L_x_0:
[----:B------:R-:W-:Y:S05]  /*0090*/  EXIT ;  /* 0x000000000000794d */ /* 0x000fea0003800000 */
.L_x_1:
[----:B------:R-:W-:-:S00]  /*00a0*/  BRA `(.L_x_1) ;  /* 0xfffffffc00fc7947 */ /* 0x000fc0000383ffff */
[----:B------:R-:W-:-:S00]  /*00b0*/  NOP ;  /* 0x0000000000007918 */ /* 0x000fc00000000000 */
        /* <DEDUP_REMOVED lines=12> */
.L_x_2:


//--------------------- .nv.global.init           --------------------------
	.section	.nv.global.init,"aw",@progbits
.nv.global.init:
	.type		$str,@object
	.size		$str,(.L_0 - $str)
$str:
        /*0000*/ 	.byte	0x68, 0x65, 0x6c, 0x6c, 0x6f, 0x20, 0x77, 0x6f, 0x72, 0x6c, 0x64, 0x20, 0x66, 0x72, 0x6f, 0x6d
        /*0010*/ 	.byte	0x20, 0x47, 0x50, 0x55, 0x2e, 0x0a, 0x00
.L_0:


//--------------------- .nv.shared.reserved.0     --------------------------
	.section	.nv.shared.reserved.0,"aw",@nobits
	.weak		__nv_reservedSMEM_offset_0_alias
	.size		__nv_reservedSMEM_offset_0_alias, 0, 64
	.other		__nv_reservedSMEM_offset_0_alias,@"STO_CUDA_RESERVED_SHARED STV_DEFAULT"
__nv_reservedSMEM_offset_0_alias:
	.zero		0
	.zero		64


//--------------------- .nv.constant0._Z12helloFromGPUv --------------------------
	.section	.nv.constant0._Z12helloFromGPUv,"a",@progbits
	.sectionflags	@""
	.align	4
.nv.constant0._Z12helloFromGPUv:
	.zero		896


//--------------------- SYMBOLS --------------------------

	.type		.nv.reservedSmem.offset0,@object
	.size		.nv.reservedSmem.offset0,0x4
	.type		vprintf,@function
